//
// Generated by NVIDIA NVVM Compiler
//
// Compiler Build ID: CL-36424714
// Cuda compilation tools, release 13.0, V13.0.88
// Based on NVVM 20.0.0
//

.version 9.0
.target sm_100
.address_size 64

	// .globl	_Z9MatrixMulPiS_S_i

.visible .entry _Z9MatrixMulPiS_S_i(
	.param .u64 .ptr .align 1 _Z9MatrixMulPiS_S_i_param_0,
	.param .u64 .ptr .align 1 _Z9MatrixMulPiS_S_i_param_1,
	.param .u64 .ptr .align 1 _Z9MatrixMulPiS_S_i_param_2,
	.param .u32 _Z9MatrixMulPiS_S_i_param_3
)
{
	.reg .b32 	%r<35>;
	.reg .b64 	%rd<13>;

	ld.param.u64 	%rd1, [_Z9MatrixMulPiS_S_i_param_0];
	ld.param.u64 	%rd2, [_Z9MatrixMulPiS_S_i_param_1];
	ld.param.u64 	%rd3, [_Z9MatrixMulPiS_S_i_param_2];
	mov.u32 	%r1, %tid.y;
	mul.lo.s32 	%r2, %r1, 10;
	mov.u32 	%r3, %tid.x;
	cvta.to.global.u64 	%rd4, %rd1;
	cvta.to.global.u64 	%rd5, %rd2;
	mul.wide.u32 	%rd6, %r2, 4;
	add.s64 	%rd7, %rd4, %rd6;
	ld.global.u32 	%r4, [%rd7];
	mul.wide.u32 	%rd8, %r3, 4;
	add.s64 	%rd9, %rd5, %rd8;
	ld.global.u32 	%r5, [%rd9];
	mul.lo.s32 	%r6, %r5, %r4;
	ld.global.u32 	%r7, [%rd7+4];
	ld.global.u32 	%r8, [%rd9+40];
	mad.lo.s32 	%r9, %r8, %r7, %r6;
	ld.global.u32 	%r10, [%rd7+8];
	ld.global.u32 	%r11, [%rd9+80];
	mad.lo.s32 	%r12, %r11, %r10, %r9;
	ld.global.u32 	%r13, [%rd7+12];
	ld.global.u32 	%r14, [%rd9+120];
	mad.lo.s32 	%r15, %r14, %r13, %r12;
	ld.global.u32 	%r16, [%rd7+16];
	ld.global.u32 	%r17, [%rd9+160];
	mad.lo.s32 	%r18, %r17, %r16, %r15;
	ld.global.u32 	%r19, [%rd7+20];
	ld.global.u32 	%r20, [%rd9+200];
	mad.lo.s32 	%r21, %r20, %r19, %r18;
	ld.global.u32 	%r22, [%rd7+24];
	ld.global.u32 	%r23, [%rd9+240];
	mad.lo.s32 	%r24, %r23, %r22, %r21;
	ld.global.u32 	%r25, [%rd7+28];
	ld.global.u32 	%r26, [%rd9+280];
	mad.lo.s32 	%r27, %r26, %r25, %r24;
	ld.global.u32 	%r28, [%rd7+32];
	ld.global.u32 	%r29, [%rd9+320];
	mad.lo.s32 	%r30, %r29, %r28, %r27;
	ld.global.u32 	%r31, [%rd7+36];
	ld.global.u32 	%r32, [%rd9+360];
	mad.lo.s32 	%r33, %r32, %r31, %r30;
	cvta.to.global.u64 	%rd10, %rd3;
	add.s32 	%r34, %r2, %r3;
	mul.wide.u32 	%rd11, %r34, 4;
	add.s64 	%rd12, %rd10, %rd11;
	st.global.u32 	[%rd12], %r33;
	ret;

}


// ===== COMPILED SASS (sm_100) =====

	.target	sm_100

	.elftype	@"ET_EXEC"


//--------------------- .note.nv.tkinfo           --------------------------
	.section	.note.nv.tkinfo,"",@"SHT_NOTE"
	.sectionflags	@"SHF_NOTE_NV_TKINFO"
	.tkinfo
        /*0018*/ 	.word	0x00000002
        /*0030*/ 	.string	""
        /*0030*/ 	.string	"ptxas"
        /*0030*/ 	.string	"Cuda compilation tools, release 13.0, V13.0.88"
        /*0030*/ 	.string	"Build cuda_13.0.r13.0/compiler.36424714_0"
        /*0030*/ 	.string	"-arch sm_100 -m 64 "



//--------------------- .note.nv.cuinfo           --------------------------
	.section	.note.nv.cuinfo,"",@"SHT_NOTE"
	.sectionflags	@"SHF_NOTE_NV_CUINFO"
        /*0018*/ 	.short	0x0002
        /*001a*/ 	.short	0x0064
        /*001c*/ 	.short	0x0082
	.zero		2


//--------------------- .nv.info                  --------------------------
	.section	.nv.info,"",@"SHT_CUDA_INFO"
	.align	4


	//----- nvinfo : EIATTR_REGCOUNT
	.align		4
        /*0000*/ 	.byte	0x04, 0x2f
        /*0002*/ 	.short	(.L_1 - .L_0)
	.align		4
.L_0:
        /*0004*/ 	.word	index@(_Z9MatrixMulPiS_S_i)
        /*0008*/ 	.word	0x0000001e


	//----- nvinfo : EIATTR_FRAME_SIZE
	.align		4
.L_1:
        /*000c*/ 	.byte	0x04, 0x11
        /*000e*/ 	.short	(.L_3 - .L_2)
	.align		4
.L_2:
        /*0010*/ 	.word	index@(_Z9MatrixMulPiS_S_i)
        /*0014*/ 	.word	0x00000000


	//----- nvinfo : EIATTR_MIN_STACK_SIZE
	.align		4
.L_3:
        /*0018*/ 	.byte	0x04, 0x12
        /*001a*/ 	.short	(.L_5 - .L_4)
	.align		4
.L_4:
        /*001c*/ 	.word	index@(_Z9MatrixMulPiS_S_i)
        /*0020*/ 	.word	0x00000000
.L_5:


//--------------------- .nv.compat                --------------------------
	.section	.nv.compat,"",@"SHT_CUDA_COMPAT_INFO"
	.align	4
        /*0000*/ 	.byte	0x02, 0x09, 0x00, 0x00, 0x02, 0x02, 0x01, 0x00, 0x02, 0x05, 0x05, 0x00, 0x03, 0x07, 0x01, 0x01
        /*0010*/ 	.byte	0x02, 0x03, 0x00, 0x00, 0x02, 0x06, 0x01, 0x00, 0x04, 0x0b, 0x08, 0x00, 0x09, 0x00, 0x00, 0x00
        /*0020*/ 	.byte	0x00, 0x00, 0x00, 0x00


//--------------------- .nv.info._Z9MatrixMulPiS_S_i --------------------------
	.section	.nv.info._Z9MatrixMulPiS_S_i,"",@"SHT_CUDA_INFO"
	.sectionflags	@""
	.align	4


	//----- nvinfo : EIATTR_CUDA_API_VERSION
	.align		4
        /*0000*/ 	.byte	0x04, 0x37
        /*0002*/ 	.short	(.L_7 - .L_6)
.L_6:
        /*0004*/ 	.word	0x00000082


	//----- nvinfo : EIATTR_KPARAM_INFO
	.align		4
.L_7:
        /*0008*/ 	.byte	0x04, 0x17
        /*000a*/ 	.short	(.L_9 - .L_8)
.L_8:
        /*000c*/ 	.word	0x00000000
        /*0010*/ 	.short	0x0003
        /*0012*/ 	.short	0x0018
        /*0014*/ 	.byte	0x00, 0xf0, 0x11, 0x00


	//----- nvinfo : EIATTR_KPARAM_INFO
	.align		4
.L_9:
        /*0018*/ 	.byte	0x04, 0x17
        /*001a*/ 	.short	(.L_11 - .L_10)
.L_10:
        /*001c*/ 	.word	0x00000000
        /*0020*/ 	.short	0x0002
        /*0022*/ 	.short	0x0010
        /*0024*/ 	.byte	0x00, 0xf5, 0x21, 0x00


	//----- nvinfo : EIATTR_KPARAM_INFO
	.align		4
.L_11:
        /*0028*/ 	.byte	0x04, 0x17
        /*002a*/ 	.short	(.L_13 - .L_12)
.L_12:
        /*002c*/ 	.word	0x00000000
        /*0030*/ 	.short	0x0001
        /*0032*/ 	.short	0x0008
        /*0034*/ 	.byte	0x00, 0xf5, 0x21, 0x00


	//----- nvinfo : EIATTR_KPARAM_INFO
	.align		4
.L_13:
        /*0038*/ 	.byte	0x04, 0x17
        /*003a*/ 	.short	(.L_15 - .L_14)
.L_14:
        /*003c*/ 	.word	0x00000000
        /*0040*/ 	.short	0x0000
        /*0042*/ 	.short	0x0000
        /*0044*/ 	.byte	0x00, 0xf5, 0x21, 0x00


	//----- nvinfo : EIATTR_SPARSE_MMA_MASK
	.align		4
.L_15:
        /*0048*/ 	.byte	0x03, 0x50
        /*004a*/ 	.short	0x0000


	//----- nvinfo : EIATTR_MAXREG_COUNT
	.align		4
        /*004c*/ 	.byte	0x03, 0x1b
        /*004e*/ 	.short	0x00ff


	//----- nvinfo : EIATTR_MERCURY_ISA_VERSION
	.align		4
        /*0050*/ 	.byte	0x03, 0x5f
        /*0052*/ 	.short	0x0101


	//----- nvinfo : EIATTR_VRC_CTA_INIT_COUNT
	.align		4
        /*0054*/ 	.byte	0x02, 0x4a
	.zero		1
	.zero		1


	//----- nvinfo : EIATTR_EXIT_INSTR_OFFSETS
	.align		4
        /*0058*/ 	.byte	0x04, 0x1c
        /*005a*/ 	.short	(.L_17 - .L_16)


	//   ....[0]....
.L_16:
        /*005c*/ 	.word	0x000002b0


	//----- nvinfo : EIATTR_CBANK_PARAM_SIZE
	.align		4
.L_17:
        /*0060*/ 	.byte	0x03, 0x19
        /*0062*/ 	.short	0x001c


	//----- nvinfo : EIATTR_PARAM_CBANK
	.align		4
        /*0064*/ 	.byte	0x04, 0x0a
        /*0066*/ 	.short	(.L_19 - .L_18)
	.align		4
.L_18:
        /*0068*/ 	.word	index@(.nv.constant0._Z9MatrixMulPiS_S_i)
        /*006c*/ 	.short	0x0380
        /*006e*/ 	.short	0x001c


	//----- nvinfo : EIATTR_SW_WAR
	.align		4
.L_19:
        /*0070*/ 	.byte	0x04, 0x36
        /*0072*/ 	.short	(.L_21 - .L_20)
.L_20:
        /*0074*/ 	.word	0x00000008
.L_21:


//--------------------- .nv.callgraph             --------------------------
	.section	.nv.callgraph,"",@"SHT_CUDA_CALLGRAPH"
	.align	4
	.sectionentsize	8
	.align		4
        /*0000*/ 	.word	0x00000000
	.align		4
        /*0004*/ 	.word	0xffffffff
	.align		4
        /*0008*/ 	.word	0x00000000
	.align		4
        /*000c*/ 	.word	0xfffffffe
	.align		4
        /*0010*/ 	.word	0x00000000
	.align		4
        /*0014*/ 	.word	0xfffffffd
	.align		4
        /*0018*/ 	.word	0x00000000
	.align		4
        /*001c*/ 	.word	0xfffffffc


//--------------------- .text._Z9MatrixMulPiS_S_i --------------------------
	.section	.text._Z9MatrixMulPiS_S_i,"ax",@progbits
	.align	128
        .global         _Z9MatrixMulPiS_S_i
        .type           _Z9MatrixMulPiS_S_i,@function
        .size           _Z9MatrixMulPiS_S_i,(.L_x_1 - _Z9MatrixMulPiS_S_i)
        .other          _Z9MatrixMulPiS_S_i,@"STO_CUDA_ENTRY STV_DEFAULT"
_Z9MatrixMulPiS_S_i:
.text._Z9MatrixMulPiS_S_i:
[----:B------:R-:W-:Y:S01]  /*0000*/  LDC R1, c[0x0][0x37c] ;  /* 0x0000df00ff017b82 */ /* 0x000fe20000000800 */
[----:B------:R-:W0:Y:S07]  /*0010*/  S2R R9, SR_TID.Y ;  /* 0x0000000000097919 */ /* 0x000e2e0000002200 */
[----:B------:R-:W1:Y:S01]  /*0020*/  LDC.64 R2, c[0x0][0x388] ;  /* 0x0000e200ff027b82 */ /* 0x000e620000000a00 */
[----:B------:R-:W2:Y:S01]  /*0030*/  LDCU.64 UR4, c[0x0][0x358] ;  /* 0x00006b00ff0477ac */ /* 0x000ea20008000a00 */
[----:B------:R-:W1:Y:S06]  /*0040*/  S2R R0, SR_TID.X ;  /* 0x0000000000007919 */ /* 0x000e6c0000002100 */
[----:B------:R-:W3:Y:S01]  /*0050*/  LDC.64 R4, c[0x0][0x380] ;  /* 0x0000e000ff047b82 */ /* 0x000ee20000000a00 */
[----:B0-----:R-:W-:-:S02]  /*0060*/  IMAD R9, R9, 0xa, RZ ;  /* 0x0000000a09097824 */ /* 0x001fc400078e02ff */
[----:B-1----:R-:W-:-:S04]  /*0070*/  IMAD.WIDE.U32 R2, R0, 0x4, R2 ;  /* 0x0000000400027825 */ /* 0x002fc800078e0002 */
[C---:B---3--:R-:W-:Y:S01]  /*0080*/  IMAD.WIDE.U32 R4, R9.reuse, 0x4, R4 ;  /* 0x0000000409047825 */ /* 0x048fe200078e0004 */
[----:B--2---:R-:W2:Y:S04]  /*0090*/  LDG.E R7, desc[UR4][R2.64] ;  /* 0x0000000402077981 */ /* 0x004ea8000c1e1900 */
[----:B------:R-:W2:Y:S04]  /*00a0*/  LDG.E R6, desc[UR4][R4.64] ;  /* 0x0000000404067981 */ /* 0x000ea8000c1e1900 */
[----:B------:R-:W3:Y:S04]  /*00b0*/  LDG.E R22, desc[UR4][R2.64+0x28] ;  /* 0x0000280402167981 */ /* 0x000ee8000c1e1900 */
[----:B------:R-:W3:Y:S04]  /*00c0*/  LDG.E R25, desc[UR4][R4.64+0x4] ;  /* 0x0000040404197981 */ /* 0x000ee8000c1e1900 */
[----:B------:R-:W4:Y:S04]  /*00d0*/  LDG.E R24, desc[UR4][R2.64+0x50] ;  /* 0x0000500402187981 */ /* 0x000f28000c1e1900 */
[----:B------:R-:W4:Y:S04]  /*00e0*/  LDG.E R27, desc[UR4][R4.64+0x8] ;  /* 0x00000804041b7981 */ /* 0x000f28000c1e1900 */
[----:B------:R-:W5:Y:S04]  /*00f0*/  LDG.E R8, desc[UR4][R2.64+0x78] ;  /* 0x0000780402087981 */ /* 0x000f68000c1e1900 */
        /* <DEDUP_REMOVED lines=12> */
[----:B------:R-:W5:Y:S01]  /*01c0*/  LDG.E R23, desc[UR4][R2.64+0x168] ;  /* 0x0001680402177981 */ /* 0x000f62000c1e1900 */
[----:B------:R-:W-:Y:S01]  /*01d0*/  IADD3 R9, PT, PT, R9, R0, RZ ;  /* 0x0000000009097210 */ /* 0x000fe20007ffe0ff */
[----:B--2---:R-:W-:-:S04]  /*01e0*/  IMAD R6, R6, R7, RZ ;  /* 0x0000000706067224 */ /* 0x004fc800078e02ff */
[----:B---3--:R-:W-:-:S04]  /*01f0*/  IMAD R6, R25, R22, R6 ;  /* 0x0000001619067224 */ /* 0x008fc800078e0206 */
[----:B----4-:R-:W-:Y:S02]  /*0200*/  IMAD R24, R27, R24, R6 ;  /* 0x000000181b187224 */ /* 0x010fe400078e0206 */
[----:B------:R-:W0:Y:S02]  /*0210*/  LDC.64 R6, c[0x0][0x390] ;  /* 0x0000e400ff067b82 */ /* 0x000e240000000a00 */
[----:B-----5:R-:W-:-:S04]  /*0220*/  IMAD R8, R11, R8, R24 ;  /* 0x000000080b087224 */ /* 0x020fc800078e0218 */
[----:B------:R-:W-:-:S04]  /*0230*/  IMAD R8, R13, R10, R8 ;  /* 0x0000000a0d087224 */ /* 0x000fc800078e0208 */
[----:B------:R-:W-:Y:S02]  /*0240*/  IMAD R8, R15, R12, R8 ;  /* 0x0000000c0f087224 */ /* 0x000fe400078e0208 */
[----:B0-----:R-:W-:-:S04]  /*0250*/  IMAD.WIDE.U32 R6, R9, 0x4, R6 ;  /* 0x0000000409067825 */ /* 0x001fc800078e0006 */
[----:B------:R-:W-:-:S04]  /*0260*/  IMAD R8, R17, R14, R8 ;  /* 0x0000000e11087224 */ /* 0x000fc800078e0208 */
[----:B------:R-:W-:-:S04]  /*0270*/  IMAD R8, R19, R16, R8 ;  /* 0x0000001013087224 */ /* 0x000fc800078e0208 */
[----:B------:R-:W-:-:S04]  /*0280*/  IMAD R8, R21, R18, R8 ;  /* 0x0000001215087224 */ /* 0x000fc800078e0208 */
[----:B------:R-:W-:-:S05]  /*0290*/  IMAD R23, R20, R23, R8 ;  /* 0x0000001714177224 */ /* 0x000fca00078e0208 */
[----:B------:R-:W-:Y:S01]  /*02a0*/  STG.E desc[UR4][R6.64], R23 ;  /* 0x0000001706007986 */ /* 0x000fe2000c101904 */
[----:B------:R-:W-:Y:S05]  /*02b0*/  EXIT ;  /* 0x000000000000794d */ /* 0x000fea0003800000 */
.L_x_0:
[----:B------:R-:W-:-:S00]  /*02c0*/  BRA `(.L_x_0) ;  /* 0xfffffffc00fc7947 */ /* 0x000fc0000383ffff */
[----:B------:R-:W-:-:S00]  /*02d0*/  NOP ;  /* 0x0000000000007918 */ /* 0x000fc00000000000 */
        /* <DEDUP_REMOVED lines=10> */
.L_x_1:


//--------------------- .nv.shared.reserved.0     --------------------------
	.section	.nv.shared.reserved.0,"aw",@nobits
	.weak		__nv_reservedSMEM_offset_0_alias
	.size		__nv_reservedSMEM_offset_0_alias, 0, 64
	.other		__nv_reservedSMEM_offset_0_alias,@"STO_CUDA_RESERVED_SHARED STV_DEFAULT"
__nv_reservedSMEM_offset_0_alias:
	.zero		0
	.zero		64


//--------------------- .nv.constant0._Z9MatrixMulPiS_S_i --------------------------
	.section	.nv.constant0._Z9MatrixMulPiS_S_i,"a",@progbits
	.sectionflags	@""
	.align	4
.nv.constant0._Z9MatrixMulPiS_S_i:
	.zero		924


//--------------------- SYMBOLS --------------------------

	.type		.nv.reservedSmem.offset0,@object
	.size		.nv.reservedSmem.offset0,0x4
